//
// Generated by NVIDIA NVVM Compiler
//
// Compiler Build ID: CL-36424714
// Cuda compilation tools, release 13.0, V13.0.88
// Based on NVVM 20.0.0
//

.version 9.0
.target sm_100
.address_size 64

	// .globl	_Z6kernelyP6uchar4ii

.visible .entry _Z6kernelyP6uchar4ii(
	.param .u64 _Z6kernelyP6uchar4ii_param_0,
	.param .u64 .ptr .align 1 _Z6kernelyP6uchar4ii_param_1,
	.param .u32 _Z6kernelyP6uchar4ii_param_2,
	.param .u32 _Z6kernelyP6uchar4ii_param_3
)
{
	.reg .pred 	%p<5>;
	.reg .b16 	%rs<49>;
	.reg .b32 	%r<69>;
	.reg .b32 	%f<32>;
	.reg .b64 	%rd<6>;
	.reg .b64 	%fd<49>;

	ld.param.u64 	%rd2, [_Z6kernelyP6uchar4ii_param_0];
	ld.param.u64 	%rd3, [_Z6kernelyP6uchar4ii_param_1];
	ld.param.u32 	%r14, [_Z6kernelyP6uchar4ii_param_2];
	ld.param.u32 	%r15, [_Z6kernelyP6uchar4ii_param_3];
	mov.u32 	%r1, %ntid.x;
	mov.u32 	%r16, %ctaid.x;
	mov.u32 	%r17, %tid.x;
	mad.lo.s32 	%r2, %r1, %r16, %r17;
	mov.u32 	%r3, %ntid.y;
	mov.u32 	%r18, %ctaid.y;
	mov.u32 	%r19, %tid.y;
	mad.lo.s32 	%r68, %r3, %r18, %r19;
	setp.ge.s32 	%p1, %r68, %r15;
	@%p1 bra 	$L__BB0_6;
	mov.u32 	%r20, %nctaid.y;
	mul.lo.s32 	%r5, %r3, %r20;
	mov.u32 	%r21, %nctaid.x;
	mul.lo.s32 	%r6, %r1, %r21;
	cvta.to.global.u64 	%rd1, %rd3;
$L__BB0_2:
	setp.ge.s32 	%p2, %r2, %r14;
	@%p2 bra 	$L__BB0_5;
	mov.u32 	%r67, %r2;
$L__BB0_4:
	min.s32 	%r22, %r68, %r15;
	max.s32 	%r68, %r22, 0;
	max.s32 	%r23, %r67, 0;
	add.s32 	%r24, %r23, -1;
	cvt.rn.f32.s32 	%f1, %r24;
	add.s32 	%r25, %r68, -1;
	cvt.rn.f32.s32 	%f2, %r25;
	tex.2d.v4.u32.f32 	{%r26, %r27, %r28, %r29}, [%rd2, {%f1, %f2}];
	cvt.u16.u32 	%rs1, %r26;
	and.b16  	%rs2, %rs1, 255;
	cvt.u16.u32 	%rs3, %r27;
	and.b16  	%rs4, %rs3, 255;
	cvt.u16.u32 	%rs5, %r28;
	and.b16  	%rs6, %rs5, 255;
	cvt.rn.f64.u16 	%fd1, %rs2;
	cvt.rn.f64.u16 	%fd2, %rs4;
	mul.f64 	%fd3, %fd2, 0d3FE2C8B439581062;
	fma.rn.f64 	%fd4, %fd1, 0d3FD322D0E5604189, %fd3;
	cvt.rn.f64.u16 	%fd5, %rs6;
	fma.rn.f64 	%fd6, %fd5, 0d3FBD2F1A9FBE76C9, %fd4;
	cvt.rn.f32.f64 	%f3, %fd6;
	mov.f32 	%f4, 0f00000000;
	sub.f32 	%f5, %f4, %f3;
	add.s32 	%r30, %r23, 1;
	cvt.rn.f32.u32 	%f6, %r30;
	tex.2d.v4.u32.f32 	{%r31, %r32, %r33, %r34}, [%rd2, {%f6, %f2}];
	cvt.u16.u32 	%rs7, %r31;
	and.b16  	%rs8, %rs7, 255;
	cvt.u16.u32 	%rs9, %r32;
	and.b16  	%rs10, %rs9, 255;
	cvt.u16.u32 	%rs11, %r33;
	and.b16  	%rs12, %rs11, 255;
	cvt.rn.f64.u16 	%fd7, %rs8;
	cvt.rn.f64.u16 	%fd8, %rs10;
	mul.f64 	%fd9, %fd8, 0d3FE2C8B439581062;
	fma.rn.f64 	%fd10, %fd7, 0d3FD322D0E5604189, %fd9;
	cvt.rn.f64.u16 	%fd11, %rs12;
	fma.rn.f64 	%fd12, %fd11, 0d3FBD2F1A9FBE76C9, %fd10;
	cvt.rn.f32.f64 	%f7, %fd12;
	add.f32 	%f8, %f5, %f7;
	cvt.rn.f32.u32 	%f9, %r68;
	tex.2d.v4.u32.f32 	{%r35, %r36, %r37, %r38}, [%rd2, {%f1, %f9}];
	cvt.u16.u32 	%rs13, %r35;
	and.b16  	%rs14, %rs13, 255;
	cvt.u16.u32 	%rs15, %r36;
	and.b16  	%rs16, %rs15, 255;
	cvt.u16.u32 	%rs17, %r37;
	and.b16  	%rs18, %rs17, 255;
	cvt.rn.f64.u16 	%fd13, %rs14;
	cvt.rn.f64.u16 	%fd14, %rs16;
	mul.f64 	%fd15, %fd14, 0d3FE2C8B439581062;
	fma.rn.f64 	%fd16, %fd13, 0d3FD322D0E5604189, %fd15;
	cvt.rn.f64.u16 	%fd17, %rs18;
	fma.rn.f64 	%fd18, %fd17, 0d3FBD2F1A9FBE76C9, %fd16;
	cvt.rn.f32.f64 	%f10, %fd18;
	sub.f32 	%f11, %f8, %f10;
	tex.2d.v4.u32.f32 	{%r39, %r40, %r41, %r42}, [%rd2, {%f6, %f9}];
	cvt.u16.u32 	%rs19, %r39;
	and.b16  	%rs20, %rs19, 255;
	cvt.u16.u32 	%rs21, %r40;
	and.b16  	%rs22, %rs21, 255;
	cvt.u16.u32 	%rs23, %r41;
	and.b16  	%rs24, %rs23, 255;
	cvt.rn.f64.u16 	%fd19, %rs20;
	cvt.rn.f64.u16 	%fd20, %rs22;
	mul.f64 	%fd21, %fd20, 0d3FE2C8B439581062;
	fma.rn.f64 	%fd22, %fd19, 0d3FD322D0E5604189, %fd21;
	cvt.rn.f64.u16 	%fd23, %rs24;
	fma.rn.f64 	%fd24, %fd23, 0d3FBD2F1A9FBE76C9, %fd22;
	cvt.rn.f32.f64 	%f12, %fd24;
	add.f32 	%f13, %f11, %f12;
	add.s32 	%r43, %r68, 1;
	cvt.rn.f32.u32 	%f14, %r43;
	tex.2d.v4.u32.f32 	{%r44, %r45, %r46, %r47}, [%rd2, {%f1, %f14}];
	cvt.u16.u32 	%rs25, %r44;
	and.b16  	%rs26, %rs25, 255;
	cvt.u16.u32 	%rs27, %r45;
	and.b16  	%rs28, %rs27, 255;
	cvt.u16.u32 	%rs29, %r46;
	and.b16  	%rs30, %rs29, 255;
	cvt.rn.f64.u16 	%fd25, %rs26;
	cvt.rn.f64.u16 	%fd26, %rs28;
	mul.f64 	%fd27, %fd26, 0d3FE2C8B439581062;
	fma.rn.f64 	%fd28, %fd25, 0d3FD322D0E5604189, %fd27;
	cvt.rn.f64.u16 	%fd29, %rs30;
	fma.rn.f64 	%fd30, %fd29, 0d3FBD2F1A9FBE76C9, %fd28;
	cvt.rn.f32.f64 	%f15, %fd30;
	sub.f32 	%f16, %f13, %f15;
	tex.2d.v4.u32.f32 	{%r48, %r49, %r50, %r51}, [%rd2, {%f6, %f14}];
	cvt.u16.u32 	%rs31, %r48;
	and.b16  	%rs32, %rs31, 255;
	cvt.u16.u32 	%rs33, %r49;
	and.b16  	%rs34, %rs33, 255;
	cvt.u16.u32 	%rs35, %r50;
	and.b16  	%rs36, %rs35, 255;
	cvt.rn.f64.u16 	%fd31, %rs32;
	cvt.rn.f64.u16 	%fd32, %rs34;
	mul.f64 	%fd33, %fd32, 0d3FE2C8B439581062;
	fma.rn.f64 	%fd34, %fd31, 0d3FD322D0E5604189, %fd33;
	cvt.rn.f64.u16 	%fd35, %rs36;
	fma.rn.f64 	%fd36, %fd35, 0d3FBD2F1A9FBE76C9, %fd34;
	cvt.rn.f32.f64 	%f17, %fd36;
	add.f32 	%f18, %f16, %f17;
	cvt.rn.f32.u32 	%f19, %r23;
	tex.2d.v4.u32.f32 	{%r52, %r53, %r54, %r55}, [%rd2, {%f19, %f2}];
	cvt.u16.u32 	%rs37, %r52;
	and.b16  	%rs38, %rs37, 255;
	cvt.u16.u32 	%rs39, %r53;
	and.b16  	%rs40, %rs39, 255;
	cvt.u16.u32 	%rs41, %r54;
	and.b16  	%rs42, %rs41, 255;
	cvt.rn.f64.u16 	%fd37, %rs38;
	cvt.rn.f64.u16 	%fd38, %rs40;
	mul.f64 	%fd39, %fd38, 0d3FE2C8B439581062;
	fma.rn.f64 	%fd40, %fd37, 0d3FD322D0E5604189, %fd39;
	cvt.rn.f64.u16 	%fd41, %rs42;
	fma.rn.f64 	%fd42, %fd41, 0d3FBD2F1A9FBE76C9, %fd40;
	cvt.rn.f32.f64 	%f20, %fd42;
	sub.f32 	%f21, %f5, %f20;
	sub.f32 	%f22, %f21, %f7;
	add.f32 	%f23, %f22, %f15;
	tex.2d.v4.u32.f32 	{%r56, %r57, %r58, %r59}, [%rd2, {%f19, %f14}];
	cvt.u16.u32 	%rs43, %r56;
	and.b16  	%rs44, %rs43, 255;
	cvt.u16.u32 	%rs45, %r57;
	and.b16  	%rs46, %rs45, 255;
	cvt.u16.u32 	%rs47, %r58;
	and.b16  	%rs48, %rs47, 255;
	cvt.rn.f64.u16 	%fd43, %rs44;
	cvt.rn.f64.u16 	%fd44, %rs46;
	mul.f64 	%fd45, %fd44, 0d3FE2C8B439581062;
	fma.rn.f64 	%fd46, %fd43, 0d3FD322D0E5604189, %fd45;
	cvt.rn.f64.u16 	%fd47, %rs48;
	fma.rn.f64 	%fd48, %fd47, 0d3FBD2F1A9FBE76C9, %fd46;
	cvt.rn.f32.f64 	%f24, %fd48;
	add.f32 	%f25, %f23, %f24;
	add.f32 	%f26, %f25, %f17;
	mul.f32 	%f27, %f26, %f26;
	fma.rn.f32 	%f28, %f18, %f18, %f27;
	sqrt.rn.f32 	%f29, %f28;
	max.f32 	%f30, %f29, 0f00000000;
	min.f32 	%f31, %f30, 0f437F0000;
	cvt.rzi.u32.f32 	%r60, %f31;
	mad.lo.s32 	%r61, %r68, %r14, %r23;
	mul.wide.s32 	%rd4, %r61, 4;
	add.s64 	%rd5, %rd1, %rd4;
	prmt.b32 	%r62, %r60, %r51, 0x3340U;
	prmt.b32 	%r63, %r60, %r60, 0x3340U;
	prmt.b32 	%r64, %r63, %r62, 0x5410U;
	st.global.u32 	[%rd5], %r64;
	add.s32 	%r67, %r23, %r6;
	setp.lt.s32 	%p3, %r67, %r14;
	@%p3 bra 	$L__BB0_4;
$L__BB0_5:
	add.s32 	%r68, %r68, %r5;
	setp.lt.s32 	%p4, %r68, %r15;
	@%p4 bra 	$L__BB0_2;
$L__BB0_6:
	ret;

}


// ===== COMPILED SASS (sm_100) =====

	.target	sm_100

	.elftype	@"ET_EXEC"


//--------------------- .note.nv.tkinfo           --------------------------
	.section	.note.nv.tkinfo,"",@"SHT_NOTE"
	.sectionflags	@"SHF_NOTE_NV_TKINFO"
	.tkinfo
        /*0018*/ 	.word	0x00000002
        /*0030*/ 	.string	""
        /*0030*/ 	.string	"ptxas"
        /*0030*/ 	.string	"Cuda compilation tools, release 13.0, V13.0.88"
        /*0030*/ 	.string	"Build cuda_13.0.r13.0/compiler.36424714_0"
        /*0030*/ 	.string	"-arch sm_100 -m 64 "



//--------------------- .note.nv.cuinfo           --------------------------
	.section	.note.nv.cuinfo,"",@"SHT_NOTE"
	.sectionflags	@"SHF_NOTE_NV_CUINFO"
        /*0018*/ 	.short	0x0002
        /*001a*/ 	.short	0x0064
        /*001c*/ 	.short	0x0082
	.zero		2


//--------------------- .nv.info                  --------------------------
	.section	.nv.info,"",@"SHT_CUDA_INFO"
	.align	4


	//----- nvinfo : EIATTR_REGCOUNT
	.align		4
        /*0000*/ 	.byte	0x04, 0x2f
        /*0002*/ 	.short	(.L_1 - .L_0)
	.align		4
.L_0:
        /*0004*/ 	.word	index@(_Z6kernelyP6uchar4ii)
        /*0008*/ 	.word	0x00000028


	//----- nvinfo : EIATTR_FRAME_SIZE
	.align		4
.L_1:
        /*000c*/ 	.byte	0x04, 0x11
        /*000e*/ 	.short	(.L_3 - .L_2)
	.align		4
.L_2:
        /*0010*/ 	.word	index@($__internal_0_$__cuda_sm20_sqrt_rn_f32_slowpath)
        /*0014*/ 	.word	0x00000000


	//----- nvinfo : EIATTR_FRAME_SIZE
	.align		4
.L_3:
        /*0018*/ 	.byte	0x04, 0x11
        /*001a*/ 	.short	(.L_5 - .L_4)
	.align		4
.L_4:
        /*001c*/ 	.word	index@(_Z6kernelyP6uchar4ii)
        /*0020*/ 	.word	0x00000000


	//----- nvinfo : EIATTR_MIN_STACK_SIZE
	.align		4
.L_5:
        /*0024*/ 	.byte	0x04, 0x12
        /*0026*/ 	.short	(.L_7 - .L_6)
	.align		4
.L_6:
        /*0028*/ 	.word	index@(_Z6kernelyP6uchar4ii)
        /*002c*/ 	.word	0x00000000
.L_7:


//--------------------- .nv.compat                --------------------------
	.section	.nv.compat,"",@"SHT_CUDA_COMPAT_INFO"
	.align	4
        /*0000*/ 	.byte	0x02, 0x09, 0x00, 0x00, 0x02, 0x02, 0x02, 0x00, 0x02, 0x05, 0x05, 0x00, 0x03, 0x07, 0x01, 0x01
        /*0010*/ 	.byte	0x02, 0x03, 0x00, 0x00, 0x02, 0x06, 0x01, 0x00, 0x04, 0x0b, 0x08, 0x00, 0x01, 0x00, 0x00, 0x00
        /*0020*/ 	.byte	0x00, 0x00, 0x00, 0x00


//--------------------- .nv.info._Z6kernelyP6uchar4ii --------------------------
	.section	.nv.info._Z6kernelyP6uchar4ii,"",@"SHT_CUDA_INFO"
	.sectionflags	@""
	.align	4


	//----- nvinfo : EIATTR_CUDA_API_VERSION
	.align		4
        /*0000*/ 	.byte	0x04, 0x37
        /*0002*/ 	.short	(.L_9 - .L_8)
.L_8:
        /*0004*/ 	.word	0x00000082


	//----- nvinfo : EIATTR_KPARAM_INFO
	.align		4
.L_9:
        /*0008*/ 	.byte	0x04, 0x17
        /*000a*/ 	.short	(.L_11 - .L_10)
.L_10:
        /*000c*/ 	.word	0x00000000
        /*0010*/ 	.short	0x0003
        /*0012*/ 	.short	0x0014
        /*0014*/ 	.byte	0x00, 0xf0, 0x11, 0x00


	//----- nvinfo : EIATTR_KPARAM_INFO
	.align		4
.L_11:
        /*0018*/ 	.byte	0x04, 0x17
        /*001a*/ 	.short	(.L_13 - .L_12)
.L_12:
        /*001c*/ 	.word	0x00000000
        /*0020*/ 	.short	0x0002
        /*0022*/ 	.short	0x0010
        /*0024*/ 	.byte	0x00, 0xf0, 0x11, 0x00


	//----- nvinfo : EIATTR_KPARAM_INFO
	.align		4
.L_13:
        /*0028*/ 	.byte	0x04, 0x17
        /*002a*/ 	.short	(.L_15 - .L_14)
.L_14:
        /*002c*/ 	.word	0x00000000
        /*0030*/ 	.short	0x0001
        /*0032*/ 	.short	0x0008
        /*0034*/ 	.byte	0x00, 0xf5, 0x21, 0x00


	//----- nvinfo : EIATTR_KPARAM_INFO
	.align		4
.L_15:
        /*0038*/ 	.byte	0x04, 0x17
        /*003a*/ 	.short	(.L_17 - .L_16)
.L_16:
        /*003c*/ 	.word	0x00000000
        /*0040*/ 	.short	0x0000
        /*0042*/ 	.short	0x0000
        /*0044*/ 	.byte	0x00, 0xf0, 0x21, 0x00


	//----- nvinfo : EIATTR_SPARSE_MMA_MASK
	.align		4
.L_17:
        /*0048*/ 	.byte	0x03, 0x50
        /*004a*/ 	.short	0x0000


	//----- nvinfo : EIATTR_MAXREG_COUNT
	.align		4
        /*004c*/ 	.byte	0x03, 0x1b
        /*004e*/ 	.short	0x00ff


	//----- nvinfo : EIATTR_MERCURY_ISA_VERSION
	.align		4
        /*0050*/ 	.byte	0x03, 0x5f
        /*0052*/ 	.short	0x0101


	//----- nvinfo : EIATTR_VRC_CTA_INIT_COUNT
	.align		4
        /*0054*/ 	.byte	0x02, 0x4a
	.zero		1
	.zero		1


	//----- nvinfo : EIATTR_EXIT_INSTR_OFFSETS
	.align		4
        /*0058*/ 	.byte	0x04, 0x1c
        /*005a*/ 	.short	(.L_19 - .L_18)


	//   ....[0]....
.L_18:
        /*005c*/ 	.word	0x000000b0


	//   ....[1]....
        /*0060*/ 	.word	0x00000c10


	//----- nvinfo : EIATTR_CRS_STACK_SIZE
	.align		4
.L_19:
        /*0064*/ 	.byte	0x04, 0x1e
        /*0066*/ 	.short	(.L_21 - .L_20)
.L_20:
        /*0068*/ 	.word	0x00000000


	//----- nvinfo : EIATTR_CBANK_PARAM_SIZE
	.align		4
.L_21:
        /*006c*/ 	.byte	0x03, 0x19
        /*006e*/ 	.short	0x0018


	//----- nvinfo : EIATTR_PARAM_CBANK
	.align		4
        /*0070*/ 	.byte	0x04, 0x0a
        /*0072*/ 	.short	(.L_23 - .L_22)
	.align		4
.L_22:
        /*0074*/ 	.word	index@(.nv.constant0._Z6kernelyP6uchar4ii)
        /*0078*/ 	.short	0x0380
        /*007a*/ 	.short	0x0018


	//----- nvinfo : EIATTR_SW_WAR
	.align		4
.L_23:
        /*007c*/ 	.byte	0x04, 0x36
        /*007e*/ 	.short	(.L_25 - .L_24)
.L_24:
        /*0080*/ 	.word	0x00000008
.L_25:


//--------------------- .nv.callgraph             --------------------------
	.section	.nv.callgraph,"",@"SHT_CUDA_CALLGRAPH"
	.align	4
	.sectionentsize	8
	.align		4
        /*0000*/ 	.word	0x00000000
	.align		4
        /*0004*/ 	.word	0xffffffff
	.align		4
        /*0008*/ 	.word	0x00000000
	.align		4
        /*000c*/ 	.word	0xfffffffe
	.align		4
        /*0010*/ 	.word	0x00000000
	.align		4
        /*0014*/ 	.word	0xfffffffd
	.align		4
        /*0018*/ 	.word	0x00000000
	.align		4
        /*001c*/ 	.word	0xfffffffc


//--------------------- .text._Z6kernelyP6uchar4ii --------------------------
	.section	.text._Z6kernelyP6uchar4ii,"ax",@progbits
	.align	128
        .global         _Z6kernelyP6uchar4ii
        .type           _Z6kernelyP6uchar4ii,@function
        .size           _Z6kernelyP6uchar4ii,(.L_x_9 - _Z6kernelyP6uchar4ii)
        .other          _Z6kernelyP6uchar4ii,@"STO_CUDA_ENTRY STV_DEFAULT"
_Z6kernelyP6uchar4ii:
.text._Z6kernelyP6uchar4ii:
[----:B------:R-:W-:Y:S01]  /*0000*/  LDC R1, c[0x0][0x37c] ;  /* 0x0000df00ff017b82 */ /* 0x000fe20000000800 */
[----:B------:R-:W0:Y:S01]  /*0010*/  S2R R2, SR_CTAID.Y ;  /* 0x0000000000027919 */ /* 0x000e220000002600 */
[----:B------:R-:W1:Y:S01]  /*0020*/  LDCU UR7, c[0x0][0x360] ;  /* 0x00006c00ff0777ac */ /* 0x000e620008000800 */
[----:B------:R-:W0:Y:S01]  /*0030*/  S2R R5, SR_TID.Y ;  /* 0x0000000000057919 */ /* 0x000e220000002200 */
[----:B------:R-:W0:Y:S01]  /*0040*/  LDCU UR6, c[0x0][0x364] ;  /* 0x00006c80ff0677ac */ /* 0x000e220008000800 */
[----:B------:R-:W1:Y:S01]  /*0050*/  S2R R0, SR_CTAID.X ;  /* 0x0000000000007919 */ /* 0x000e620000002500 */
[----:B------:R-:W2:Y:S01]  /*0060*/  LDCU UR4, c[0x0][0x394] ;  /* 0x00007280ff0477ac */ /* 0x000ea20008000800 */
[----:B------:R-:W1:Y:S01]  /*0070*/  S2R R3, SR_TID.X ;  /* 0x0000000000037919 */ /* 0x000e620000002100 */
[----:B0-----:R-:W-:-:S05]  /*0080*/  IMAD R2, R2, UR6, R5 ;  /* 0x0000000602027c24 */ /* 0x001fca000f8e0205 */
[----:B--2---:R-:W-:Y:S01]  /*0090*/  ISETP.GE.AND P0, PT, R2, UR4, PT ;  /* 0x0000000402007c0c */ /* 0x004fe2000bf06270 */
[----:B-1----:R-:W-:-:S12]  /*00a0*/  IMAD R0, R0, UR7, R3 ;  /* 0x0000000700007c24 */ /* 0x002fd8000f8e0203 */
[----:B------:R-:W-:Y:S05]  /*00b0*/  @P0 EXIT ;  /* 0x000000000000094d */ /* 0x000fea0003800000 */
[----:B------:R-:W0:Y:S01]  /*00c0*/  LDCU UR4, c[0x0][0x374] ;  /* 0x00006e80ff0477ac */ /* 0x000e220008000800 */
[----:B------:R-:W1:Y:S01]  /*00d0*/  LDCU UR5, c[0x0][0x370] ;  /* 0x00006e00ff0577ac */ /* 0x000e620008000800 */
[----:B------:R-:W2:Y:S01]  /*00e0*/  LDCU.64 UR8, c[0x0][0x358] ;  /* 0x00006b00ff0877ac */ /* 0x000ea20008000a00 */
[----:B------:R-:W3:Y:S01]  /*00f0*/  LDCU UR14, c[0x0][0x394] ;  /* 0x00007280ff0e77ac */ /* 0x000ee20008000800 */
[----:B------:R-:W4:Y:S01]  /*0100*/  LDCU UR15, c[0x0][0x390] ;  /* 0x00007200ff0f77ac */ /* 0x000f220008000800 */
[----:B0-----:R-:W-:Y:S02]  /*0110*/  UIMAD UR6, UR6, UR4, URZ ;  /* 0x00000004060672a4 */ /* 0x001fe4000f8e02ff */
[----:B-12---:R-:W-:-:S12]  /*0120*/  UIMAD UR7, UR7, UR5, URZ ;  /* 0x00000005070772a4 */ /* 0x006fd8000f8e02ff */
.L_x_6:
[----:B------:R-:W0:Y:S01]  /*0130*/  LDCU UR4, c[0x0][0x390] ;  /* 0x00007200ff0477ac */ /* 0x000e220008000800 */
[----:B------:R-:W-:Y:S01]  /*0140*/  BSSY.RECONVERGENT B0, `(.L_x_0) ;  /* 0x00000a8000007945 */ /* 0x000fe20003800200 */
[----:B0-----:R-:W-:-:S13]  /*0150*/  ISETP.GE.AND P0, PT, R0, UR4, PT ;  /* 0x0000000400007c0c */ /* 0x001fda000bf06270 */
[----:B-1----:R-:W-:Y:S05]  /*0160*/  @P0 BRA `(.L_x_1) ;  /* 0x0000000800940947 */ /* 0x002fea0003800000 */
[----:B------:R-:W0:Y:S01]  /*0170*/  LDC.64 R10, c[0x0][0x388] ;  /* 0x0000e200ff0a7b82 */ /* 0x000e220000000a00 */
[----:B------:R-:W-:-:S07]  /*0180*/  IMAD.MOV.U32 R3, RZ, RZ, R0 ;  /* 0x000000ffff037224 */ /* 0x000fce00078e0000 */
.L_x_5:
[----:B-1----:R-:W1:Y:S01]  /*0190*/  LDCU UR4, c[0x0][0x380] ;  /* 0x00007000ff0477ac */ /* 0x002e620008000800 */
[----:B------:R-:W-:Y:S01]  /*01a0*/  VIMNMX R3, PT, PT, RZ, R3, !PT ;  /* 0x00000003ff037248 */ /* 0x000fe20007fe0100 */
[----:B------:R-:W-:Y:S01]  /*01b0*/  IMAD.MOV.U32 R34, RZ, RZ, -0x3e000000 ;  /* 0xc2000000ff227424 */ /* 0x000fe200078e00ff */
[----:B---3--:R-:W-:Y:S01]  /*01c0*/  VIMNMX.RELU R2, PT, PT, R2, UR14, PT ;  /* 0x0000000e02027c48 */ /* 0x008fe2000bfe1100 */
[----:B------:R-:W-:Y:S01]  /*01d0*/  UMOV UR5, URZ ;  /* 0x000000ff00057c82 */ /* 0x000fe20008000000 */
[----:B------:R-:W-:Y:S01]  /*01e0*/  I2FP.F32.U32 R16, R3 ;  /* 0x0000000300107245 */ /* 0x000fe20000201000 */
[C---:B------:R-:W-:Y:S01]  /*01f0*/  VIADD R4, R3.reuse, 0xffffffff ;  /* 0xffffffff03047836 */ /* 0x040fe20000000000 */
[----:B------:R-:W-:Y:S01]  /*0200*/  I2FP.F32.U32 R13, R2 ;  /* 0x00000002000d7245 */ /* 0x000fe20000201000 */
[C---:B------:R-:W-:Y:S01]  /*0210*/  VIADD R27, R2.reuse, 0xffffffff ;  /* 0xffffffff021b7836 */ /* 0x040fe20000000000 */
[----:B------:R-:W-:Y:S01]  /*0220*/  IADD3 R19, PT, PT, R2, 0x1, RZ ;  /* 0x0000000102137810 */ /* 0x000fe20007ffe0ff */
[----:B------:R-:W-:Y:S01]  /*0230*/  VIADD R8, R3, 0x1 ;  /* 0x0000000103087836 */ /* 0x000fe20000000000 */
[----:B------:R-:W-:Y:S01]  /*0240*/  I2FP.F32.S32 R26, R4 ;  /* 0x00000004001a7245 */ /* 0x000fe20000201400 */
[----:B------:R-:W-:Y:S01]  /*0250*/  IMAD.MOV.U32 R15, RZ, RZ, R13 ;  /* 0x000000ffff0f7224 */ /* 0x000fe200078e000d */
[----:B------:R-:W-:Y:S01]  /*0260*/  I2FP.F32.S32 R27, R27 ;  /* 0x0000001b001b7245 */ /* 0x000fe20000201400 */
[----:B------:R-:W-:Y:S01]  /*0270*/  IMAD.MOV.U32 R24, RZ, RZ, R16 ;  /* 0x000000ffff187224 */ /* 0x000fe200078e0010 */
[----:B------:R-:W-:Y:S01]  /*0280*/  I2FP.F32.U32 R8, R8 ;  /* 0x0000000800087245 */ /* 0x000fe20000201000 */
[--C-:B------:R-:W-:Y:S01]  /*0290*/  IMAD.MOV.U32 R12, RZ, RZ, R26.reuse ;  /* 0x000000ffff0c7224 */ /* 0x100fe200078e001a */
[----:B------:R-:W-:Y:S01]  /*02a0*/  I2FP.F32.U32 R19, R19 ;  /* 0x0000001300137245 */ /* 0x000fe20000201000 */
[----:B------:R-:W-:Y:S01]  /*02b0*/  IMAD.MOV.U32 R18, RZ, RZ, R26 ;  /* 0x000000ffff127224 */ /* 0x000fe200078e001a */
[----:B------:R-:W-:Y:S01]  /*02c0*/  MOV R14, R8 ;  /* 0x00000008000e7202 */ /* 0x000fe20000000f00 */
[--C-:B------:R-:W-:Y:S01]  /*02d0*/  IMAD.MOV.U32 R9, RZ, RZ, R27.reuse ;  /* 0x000000ffff097224 */ /* 0x100fe200078e001b */
[----:B------:R-:W-:Y:S01]  /*02e0*/  MOV R25, R19 ;  /* 0x0000001300197202 */ /* 0x000fe20000000f00 */
[----:B------:R-:W-:-:S02]  /*02f0*/  IMAD.MOV.U32 R17, RZ, RZ, R27 ;  /* 0x000000ffff117224 */ /* 0x000fc400078e001b */
[----:B-1----:R-:W5:Y:S01]  /*0300*/  TEX.LL R30, R26, R26, R34, UR4, 2D, 0x7 ;  /* 0x28ff04221a1a7f60 */ /* 0x002f6200089e071e */
[----:B------:R-:W5:Y:S01]  /*0310*/  TEX.LL R33, R12, R12, R34, UR4, 2D, 0x7 ;  /* 0x28ff04220c0c7f60 */ /* 0x000f6200089e0721 */
[----:B------:R-:W5:Y:S01]  /*0320*/  TEX.LL R32, R14, R14, R34, UR4, 2D, 0x7 ;  /* 0x28ff04220e0e7f60 */ /* 0x000f6200089e0720 */
[----:B------:R-:W-:Y:S02]  /*0330*/  IMAD.MOV.U32 R20, RZ, RZ, R8 ;  /* 0x000000ffff147224 */ /* 0x000fe400078e0008 */
[----:B------:R-:W5:Y:S01]  /*0340*/  TEX.LL R7, R8, R8, R34, UR4, 2D, 0x7 ;  /* 0x28ff042208087f60 */ /* 0x000f6200089e0707 */
[----:B------:R-:W5:Y:S01]  /*0350*/  TEX.LL R6, R16, R16, R34, UR4, 2D, 0x7 ;  /* 0x28ff042210107f60 */ /* 0x000f6200089e0706 */
[----:B------:R-:W-:Y:S02]  /*0360*/  IMAD.MOV.U32 R21, RZ, RZ, R19 ;  /* 0x000000ffff157224 */ /* 0x000fe400078e0013 */
[----:B------:R-:W5:Y:S04]  /*0370*/  TEX.LL R5, R18, R18, R34, UR4, 2D, 0x7 ;  /* 0x28ff042212127f60 */ /* 0x000f6800089e0705 */
[----:B------:R-:W5:Y:S01]  /*0380*/  TEX.LL R22, R20, R20, R34, UR4, 2D ;  /* 0x28ff042214147f60 */ /* 0x000f6200089e0f16 */
[----:B------:R1:W5:Y:S01]  /*0390*/  TEX.LL R4, R24, R24, R34, UR4, 2D, 0x7 ;  /* 0x28ff042218187f60 */ /* 0x00036200089e0704 */
[----:B------:R-:W-:Y:S01]  /*03a0*/  UMOV UR10, 0xe5604189 ;  /* 0xe5604189000a7882 */ /* 0x000fe20000000000 */
[----:B------:R-:W-:Y:S01]  /*03b0*/  UMOV UR11, 0x3fd322d0 ;  /* 0x3fd322d0000b7882 */ /* 0x000fe20000000000 */
[----:B------:R-:W-:Y:S01]  /*03c0*/  UMOV UR12, 0x9fbe76c9 ;  /* 0x9fbe76c9000c7882 */ /* 0x000fe20000000000 */
[----:B------:R-:W-:Y:S01]  /*03d0*/  UMOV UR13, 0x3fbd2f1a ;  /* 0x3fbd2f1a000d7882 */ /* 0x000fe20000000000 */
[----:B------:R-:W-:Y:S01]  /*03e0*/  BSSY.RECONVERGENT B1, `(.L_x_2) ;  /* 0x0000071000017945 */ /* 0x000fe20003800200 */
[----:B-1----:R-:W-:Y:S01]  /*03f0*/  UMOV UR4, 0x39581062 ;  /* 0x3958106200047882 */ /* 0x002fe20000000000 */
[----:B------:R-:W-:Y:S01]  /*0400*/  UMOV UR5, 0x3fe2c8b4 ;  /* 0x3fe2c8b400057882 */ /* 0x000fe20000000000 */
[----:B------:R-:W-:-:S04]  /*0410*/  DEPBAR.LE SB5, 0x7 ;  /* 0x0000d1c00000791a */ /* 0x000fc80000000000 */
[----:B------:R-:W-:Y:S02]  /*0420*/  LOP3.LUT R36, R27, 0xff, RZ, 0xc0, !PT ;  /* 0x000000ff1b247812 */ /* 0x000fe400078ec0ff */
[----:B------:R-:W-:Y:S02]  /*0430*/  LOP3.LUT R35, R26, 0xff, RZ, 0xc0, !PT ;  /* 0x000000ff1a237812 */ /* 0x000fe400078ec0ff */
[----:B------:R1:W2:Y:S01]  /*0440*/  I2F.F64.U16 R28, R36 ;  /* 0x00000024001c7312 */ /* 0x0002a20000101800 */
[----:B------:R-:W-:Y:S01]  /*0450*/  LOP3.LUT R37, R30, 0xff, RZ, 0xc0, !PT ;  /* 0x000000ff1e257812 */ /* 0x000fe200078ec0ff */
[----:B------:R-:W-:-:S04]  /*0460*/  DEPBAR.LE SB5, 0x5 ;  /* 0x0000d1400000791a */ /* 0x000fc80000000000 */
[----:B------:R-:W-:Y:S02]  /*0470*/  LOP3.LUT R34, R12, 0xff, RZ, 0xc0, !PT ;  /* 0x000000ff0c227812 */ /* 0x000fe400078ec0ff */
[----:B------:R-:W-:Y:S02]  /*0480*/  LOP3.LUT R33, R33, 0xff, RZ, 0xc0, !PT ;  /* 0x000000ff21217812 */ /* 0x000fe400078ec0ff */
[----:B------:R-:W-:Y:S01]  /*0490*/  LOP3.LUT R32, R32, 0xff, RZ, 0xc0, !PT ;  /* 0x000000ff20207812 */ /* 0x000fe200078ec0ff */
[----:B------:R3:W4:Y:S01]  /*04a0*/  I2F.F64.U16 R26, R35 ;  /* 0x00000023001a7312 */ /* 0x0007220000101800 */
[----:B-1----:R-:W-:Y:S01]  /*04b0*/  LOP3.LUT R36, R13, 0xff, RZ, 0xc0, !PT ;  /* 0x000000ff0d247812 */ /* 0x002fe200078ec0ff */
[----:B------:R-:W-:-:S04]  /*04c0*/  DEPBAR.LE SB5, 0x3 ;  /* 0x0000d0c00000791a */ /* 0x000fc80000000000 */
[----:B------:R-:W-:Y:S02]  /*04d0*/  LOP3.LUT R7, R7, 0xff, RZ, 0xc0, !PT ;  /* 0x000000ff07077812 */ /* 0x000fe400078ec0ff */
[----:B------:R-:W-:Y:S01]  /*04e0*/  LOP3.LUT R17, R17, 0xff, RZ, 0xc0, !PT ;  /* 0x000000ff11117812 */ /* 0x000fe200078ec0ff */
[----:B--2---:R-:W-:Y:S01]  /*04f0*/  DMUL R28, R28, UR4 ;  /* 0x000000041c1c7c28 */ /* 0x004fe20008000000 */
[----:B------:R1:W2:Y:S01]  /*0500*/  I2F.F64.U16 R30, R37 ;  /* 0x00000025001e7312 */ /* 0x0002a20000101800 */
[----:B---3--:R-:W-:Y:S02]  /*0510*/  LOP3.LUT R35, R14, 0xff, RZ, 0xc0, !PT ;  /* 0x000000ff0e237812 */ /* 0x008fe400078ec0ff */
[----:B------:R-:W-:Y:S01]  /*0520*/  LOP3.LUT R16, R16, 0xff, RZ, 0xc0, !PT ;  /* 0x000000ff10107812 */ /* 0x000fe200078ec0ff */
[----:B------:R-:W-:-:S04]  /*0530*/  DEPBAR.LE SB5, 0x2 ;  /* 0x0000d0800000791a */ /* 0x000fc80000000000 */
[----:B------:R-:W-:Y:S01]  /*0540*/  LOP3.LUT R5, R5, 0xff, RZ, 0xc0, !PT ;  /* 0x000000ff05057812 */ /* 0x000fe200078ec0ff */
[----:B----4-:R-:W-:Y:S01]  /*0550*/  DFMA R26, R26, UR10, R28 ;  /* 0x0000000a1a1a7c2b */ /* 0x010fe2000800001c */
[----:B------:R-:W-:Y:S01]  /*0560*/  I2F.F64.U16 R12, R34 ;  /* 0x00000022000c7312 */ /* 0x000fe20000101800 */
[----:B-1----:R-:W-:Y:S01]  /*0570*/  LOP3.LUT R37, R15, 0xff, RZ, 0xc0, !PT ;  /* 0x000000ff0f257812 */ /* 0x002fe200078ec0ff */
[----:B------:R-:W-:-:S04]  /*0580*/  DEPBAR.LE SB5, 0x1 ;  /* 0x0000d0400000791a */ /* 0x000fc80000000000 */
[----:B------:R-:W-:Y:S01]  /*0590*/  LOP3.LUT R22, R22, 0xff, RZ, 0xc0, !PT ;  /* 0x000000ff16167812 */ /* 0x000fe200078ec0ff */
[----:B--2---:R-:W-:Y:S01]  /*05a0*/  DFMA R30, R30, UR12, R26 ;  /* 0x0000000c1e1e7c2b */ /* 0x004fe2000800001a */
[----:B------:R-:W-:Y:S08]  /*05b0*/  I2F.F64.U16 R14, R35 ;  /* 0x00000023000e7312 */ /* 0x000ff00000101800 */
[----:B------:R-:W1:Y:S08]  /*05c0*/  I2F.F64.U16 R26, R36 ;  /* 0x00000024001a7312 */ /* 0x000e700000101800 */
[----:B------:R2:W-:Y:S01]  /*05d0*/  F2F.F32.F64 R30, R30 ;  /* 0x0000001e001e7310 */ /* 0x0005e20000301000 */
[----:B-1----:R-:W-:-:S07]  /*05e0*/  DMUL R28, R26, UR4 ;  /* 0x000000041a1c7c28 */ /* 0x002fce0008000000 */
[----:B------:R-:W1:Y:S01]  /*05f0*/  I2F.F64.U16 R26, R33 ;  /* 0x00000021001a7312 */ /* 0x000e620000101800 */
[----:B--2---:R-:W-:Y:S01]  /*0600*/  LOP3.LUT R31, R9, 0xff, RZ, 0xc0, !PT ;  /* 0x000000ff091f7812 */ /* 0x004fe200078ec0ff */
[----:B------:R-:W-:-:S08]  /*0610*/  DFMA R12, R12, UR10, R28 ;  /* 0x0000000a0c0c7c2b */ /* 0x000fd0000800001c */
[----:B-1----:R-:W-:Y:S02]  /*0620*/  DFMA R28, R26, UR12, R12 ;  /* 0x0000000c1a1c7c2b */ /* 0x002fe4000800000c */
[----:B------:R-:W1:Y:S08]  /*0630*/  I2F.F64.U16 R12, R37 ;  /* 0x00000025000c7312 */ /* 0x000e700000101800 */
[----:B------:R-:W2:Y:S01]  /*0640*/  I2F.F64.U16 R26, R32 ;  /* 0x00000020001a7312 */ /* 0x000ea20000101800 */
[----:B-1----:R-:W-:-:S07]  /*0650*/  DMUL R12, R12, UR4 ;  /* 0x000000040c0c7c28 */ /* 0x002fce0008000000 */
[----:B------:R1:W-:Y:S01]  /*0660*/  F2F.F32.F64 R28, R28 ;  /* 0x0000001c001c7310 */ /* 0x0003e20000301000 */
[----:B------:R-:W-:Y:S01]  /*0670*/  DFMA R12, R14, UR10, R12 ;  /* 0x0000000a0e0c7c2b */ /* 0x000fe2000800000c */
[----:B-1----:R-:W-:-:S06]  /*0680*/  LOP3.LUT R29, R8, 0xff, RZ, 0xc0, !PT ;  /* 0x000000ff081d7812 */ /* 0x002fcc00078ec0ff */
[----:B------:R-:W-:Y:S01]  /*0690*/  I2F.F64.U16 R8, R29 ;  /* 0x0000001d00087312 */ /* 0x000fe20000101800 */
[----:B--2---:R-:W-:-:S07]  /*06a0*/  DFMA R14, R26, UR12, R12 ;  /* 0x0000000c1a0e7c2b */ /* 0x004fce000800000c */
[----:B------:R-:W1:Y:S08]  /*06b0*/  I2F.F64.U16 R12, R31 ;  /* 0x0000001f000c7312 */ /* 0x000e700000101800 */
[----:B------:R-:W-:Y:S01]  /*06c0*/  F2F.F32.F64 R14, R14 ;  /* 0x0000000e000e7310 */ /* 0x000fe20000301000 */
[----:B-1----:R-:W-:-:S07]  /*06d0*/  DMUL R26, R12, UR4 ;  /* 0x000000040c1a7c28 */ /* 0x002fce0008000000 */
[----:B------:R-:W1:Y:S01]  /*06e0*/  I2F.F64.U16 R12, R7 ;  /* 0x00000007000c7312 */ /* 0x000e620000101800 */
[----:B------:R-:W-:Y:S01]  /*06f0*/  DFMA R8, R8, UR10, R26 ;  /* 0x0000000a08087c2b */ /* 0x000fe2000800001a */
[----:B------:R-:W-:Y:S01]  /*0700*/  FADD R27, RZ, -R30 ;  /* 0x8000001eff1b7221 */ /* 0x000fe20000000000 */
[----:B------:R-:W-:-:S05]  /*0710*/  LOP3.LUT R30, R6, 0xff, RZ, 0xc0, !PT ;  /* 0x000000ff061e7812 */ /* 0x000fca00078ec0ff */
[----:B------:R2:W-:Y:S01]  /*0720*/  I2F.F64.U16 R6, R30 ;  /* 0x0000001e00067312 */ /* 0x0005e20000101800 */
[----:B-1----:R-:W-:-:S07]  /*0730*/  DFMA R32, R12, UR12, R8 ;  /* 0x0000000c0c207c2b */ /* 0x002fce0008000008 */
[----:B------:R-:W1:Y:S01]  /*0740*/  F2F.F32.F64 R12, R32 ;  /* 0x00000020000c7310 */ /* 0x000e620000301000 */
[----:B--2--5:R-:W-:Y:S01]  /*0750*/  LOP3.LUT R30, R4, 0xff, RZ, 0xc0, !PT ;  /* 0x000000ff041e7812 */ /* 0x024fe200078ec0ff */
[----:B-1----:R-:W-:-:S04]  /*0760*/  FADD R9, R27, R12 ;  /* 0x0000000c1b097221 */ /* 0x002fc80000000000 */
[----:B------:R-:W-:-:S04]  /*0770*/  FADD R9, R9, -R28 ;  /* 0x8000001c09097221 */ /* 0x000fc80000000000 */
[----:B------:R-:W-:Y:S02]  /*0780*/  FADD R13, R9, R14 ;  /* 0x0000000e090d7221 */ /* 0x000fe40000000000 */
[----:B------:R-:W1:Y:S08]  /*0790*/  I2F.F64.U16 R14, R17 ;  /* 0x00000011000e7312 */ /* 0x000e700000101800 */
[----:B------:R-:W2:Y:S01]  /*07a0*/  I2F.F64.U16 R8, R16 ;  /* 0x0000001000087312 */ /* 0x000ea20000101800 */
[----:B-1----:R-:W-:-:S07]  /*07b0*/  DMUL R14, R14, UR4 ;  /* 0x000000040e0e7c28 */ /* 0x002fce0008000000 */
[----:B------:R-:W-:Y:S01]  /*07c0*/  I2F.F64.U16 R16, R5 ;  /* 0x0000000500107312 */ /* 0x000fe20000101800 */
[----:B--2---:R-:W-:-:S07]  /*07d0*/  DFMA R8, R8, UR10, R14 ;  /* 0x0000000a08087c2b */ /* 0x004fce000800000e */
[----:B------:R-:W-:Y:S01]  /*07e0*/  I2F.F64.U16 R4, R30 ;  /* 0x0000001e00047312 */ /* 0x000fe20000101800 */
[----:B------:R-:W-:Y:S01]  /*07f0*/  LOP3.LUT R14, R21, 0xff, RZ, 0xc0, !PT ;  /* 0x000000ff150e7812 */ /* 0x000fe200078ec0ff */
[----:B------:R-:W-:-:S06]  /*0800*/  DFMA R28, R6, UR12, R8 ;  /* 0x0000000c061c7c2b */ /* 0x000fcc0008000008 */
[----:B------:R-:W1:Y:S01]  /*0810*/  I2F.F64.U16 R14, R14 ;  /* 0x0000000e000e7312 */ /* 0x000e620000101800 */
[----:B------:R-:W-:Y:S02]  /*0820*/  LOP3.LUT R6, R19, 0xff, RZ, 0xc0, !PT ;  /* 0x000000ff13067812 */ /* 0x000fe400078ec0ff */
[----:B------:R-:W-:Y:S02]  /*0830*/  LOP3.LUT R8, R18, 0xff, RZ, 0xc0, !PT ;  /* 0x000000ff12087812 */ /* 0x000fe400078ec0ff */
[----:B------:R-:W-:-:S03]  /*0840*/  LOP3.LUT R18, R20, 0xff, RZ, 0xc0, !PT ;  /* 0x000000ff14127812 */ /* 0x000fc600078ec0ff */
[----:B------:R-:W2:Y:S01]  /*0850*/  I2F.F64.U16 R6, R6 ;  /* 0x0000000600067312 */ /* 0x000ea20000101800 */
[----:B-1----:R-:W-:-:S07]  /*0860*/  DMUL R14, R14, UR4 ;  /* 0x000000040e0e7c28 */ /* 0x002fce0008000000 */
[----:B------:R1:W3:Y:S08]  /*0870*/  F2F.F32.F64 R26, R28 ;  /* 0x0000001c001a7310 */ /* 0x0002f00000301000 */
[----:B------:R-:W4:Y:S01]  /*0880*/  I2F.F64.U16 R8, R8 ;  /* 0x0000000800087312 */ /* 0x000f220000101800 */
[----:B-1----:R-:W-:Y:S02]  /*0890*/  LOP3.LUT R29, R25, 0xff, RZ, 0xc0, !PT ;  /* 0x000000ff191d7812 */ /* 0x002fe400078ec0ff */
[----:B------:R-:W-:Y:S01]  /*08a0*/  LOP3.LUT R28, R24, 0xff, RZ, 0xc0, !PT ;  /* 0x000000ff181c7812 */ /* 0x000fe200078ec0ff */
[----:B--2---:R-:W-:Y:S01]  /*08b0*/  DMUL R24, R6, UR4 ;  /* 0x0000000406187c28 */ /* 0x004fe20008000000 */
[----:B---3--:R-:W-:-:S03]  /*08c0*/  FADD R27, R27, -R26 ;  /* 0x8000001a1b1b7221 */ /* 0x008fc60000000000 */
[----:B------:R-:W1:Y:S01]  /*08d0*/  I2F.F64.U16 R20, R29 ;  /* 0x0000001d00147312 */ /* 0x000e620000101800 */
[----:B------:R-:W-:-:S03]  /*08e0*/  FADD R27, -R12, R27 ;  /* 0x0000001b0c1b7221 */ /* 0x000fc60000000100 */
[----:B----4-:R-:W-:-:S04]  /*08f0*/  DFMA R8, R8, UR10, R24 ;  /* 0x0000000a08087c2b */ /* 0x010fc80008000018 */
[----:B------:R-:W2:Y:S01]  /*0900*/  I2F.F64.U16 R6, R28 ;  /* 0x0000001c00067312 */ /* 0x000ea20000101800 */
[----:B-1----:R-:W-:-:S07]  /*0910*/  DMUL R20, R20, UR4 ;  /* 0x0000000414147c28 */ /* 0x002fce0008000000 */
[----:B------:R-:W1:Y:S01]  /*0920*/  I2F.F64.U16 R18, R18 ;  /* 0x0000001200127312 */ /* 0x000e620000101800 */
[----:B------:R-:W-:Y:S02]  /*0930*/  DFMA R16, R16, UR12, R8 ;  /* 0x0000000c10107c2b */ /* 0x000fe40008000008 */
[----:B--2---:R-:W-:-:S05]  /*0940*/  DFMA R6, R6, UR10, R20 ;  /* 0x0000000a06067c2b */ /* 0x004fca0008000014 */
[----:B------:R-:W2:Y:S01]  /*0950*/  I2F.F64.U16 R8, R22 ;  /* 0x0000001600087312 */ /* 0x000ea20000101800 */
[----:B-1----:R-:W-:-:S07]  /*0960*/  DFMA R14, R18, UR10, R14 ;  /* 0x0000000a120e7c2b */ /* 0x002fce000800000e */
[----:B------:R-:W1:Y:S01]  /*0970*/  F2F.F32.F64 R16, R16 ;  /* 0x0000001000107310 */ /* 0x000e620000301000 */
[----:B------:R-:W-:Y:S02]  /*0980*/  DFMA R4, R4, UR12, R6 ;  /* 0x0000000c04047c2b */ /* 0x000fe40008000006 */
[----:B--2---:R-:W-:-:S08]  /*0990*/  DFMA R8, R8, UR12, R14 ;  /* 0x0000000c08087c2b */ /* 0x004fd0000800000e */
[----:B------:R-:W2:Y:S01]  /*09a0*/  F2F.F32.F64 R4, R4 ;  /* 0x0000000400047310 */ /* 0x000ea20000301000 */
[----:B-1----:R-:W-:Y:S01]  /*09b0*/  FADD R27, R16, R27 ;  /* 0x0000001b101b7221 */ /* 0x002fe20000000000 */
[----:B------:R-:W-:-:S06]  /*09c0*/  FADD R13, R13, -R16 ;  /* 0x800000100d0d7221 */ /* 0x000fcc0000000000 */
[----:B------:R-:W1:Y:S01]  /*09d0*/  F2F.F32.F64 R8, R8 ;  /* 0x0000000800087310 */ /* 0x000e620000301000 */
[----:B--2---:R-:W-:-:S04]  /*09e0*/  FADD R27, R27, R4 ;  /* 0x000000041b1b7221 */ /* 0x004fc80000000000 */
[----:B-1----:R-:W-:Y:S01]  /*09f0*/  FADD R27, R8, R27 ;  /* 0x0000001b081b7221 */ /* 0x002fe20000000000 */
[----:B------:R-:W-:-:S03]  /*0a00*/  FADD R13, R13, R8 ;  /* 0x000000080d0d7221 */ /* 0x000fc60000000000 */
[----:B------:R-:W-:-:S04]  /*0a10*/  FMUL R6, R27, R27 ;  /* 0x0000001b1b067220 */ /* 0x000fc80000400000 */
[----:B------:R-:W-:-:S04]  /*0a20*/  FFMA R5, R13, R13, R6 ;  /* 0x0000000d0d057223 */ /* 0x000fc80000000006 */
[----:B------:R-:W-:Y:S01]  /*0a30*/  VIADD R4, R5, 0xf3000000 ;  /* 0xf300000005047836 */ /* 0x000fe20000000000 */
[----:B------:R1:W2:Y:S04]  /*0a40*/  MUFU.RSQ R6, R5 ;  /* 0x0000000500067308 */ /* 0x0002a80000001400 */
[----:B------:R-:W-:-:S13]  /*0a50*/  ISETP.GT.U32.AND P0, PT, R4, 0x727fffff, PT ;  /* 0x727fffff0400780c */ /* 0x000fda0003f04070 */
[----:B-12---:R-:W-:Y:S05]  /*0a60*/  @!P0 BRA `(.L_x_3) ;  /* 0x0000000000108947 */ /* 0x006fea0003800000 */
[----:B------:R-:W-:-:S07]  /*0a70*/  MOV R12, 0xa90 ;  /* 0x00000a90000c7802 */ /* 0x000fce0000000f00 */
[----:B0-----:R-:W-:Y:S05]  /*0a80*/  CALL.REL.NOINC `($__internal_0_$__cuda_sm20_sqrt_rn_f32_slowpath) ;  /* 0x0000000000647944 */ /* 0x001fea0003c00000 */
[----:B------:R-:W-:Y:S01]  /*0a90*/  IMAD.MOV.U32 R4, RZ, RZ, R6 ;  /* 0x000000ffff047224 */ /* 0x000fe200078e0006 */
[----:B------:R-:W-:Y:S06]  /*0aa0*/  BRA `(.L_x_4) ;  /* 0x0000000000107947 */ /* 0x000fec0003800000 */
.L_x_3:
[----:B------:R-:W-:Y:S01]  /*0ab0*/  FMUL.FTZ R4, R5, R6 ;  /* 0x0000000605047220 */ /* 0x000fe20000410000 */
[----:B------:R-:W-:-:S03]  /*0ac0*/  FMUL.FTZ R6, R6, 0.5 ;  /* 0x3f00000006067820 */ /* 0x000fc60000410000 */
[----:B------:R-:W-:-:S04]  /*0ad0*/  FFMA R5, -R4, R4, R5 ;  /* 0x0000000404057223 */ /* 0x000fc80000000105 */
[----:B------:R-:W-:-:S07]  /*0ae0*/  FFMA R4, R5, R6, R4 ;  /* 0x0000000605047223 */ /* 0x000fce0000000004 */
.L_x_4:
[----:B------:R-:W-:Y:S05]  /*0af0*/  BSYNC.RECONVERGENT B1 ;  /* 0x0000000000017941 */ /* 0x000fea0003800200 */
.L_x_2:
[----:B------:R-:W-:Y:S01]  /*0b00*/  FMNMX R4, RZ, R4, !PT ;  /* 0x00000004ff047209 */ /* 0x000fe20007800000 */
[----:B------:R-:W-:Y:S02]  /*0b10*/  IMAD R5, R2, UR15, R3 ;  /* 0x0000000f02057c24 */ /* 0x000fe4000f8e0203 */
[----:B------:R-:W-:Y:S01]  /*0b20*/  VIADD R3, R3, UR7 ;  /* 0x0000000703037c36 */ /* 0x000fe20008000000 */
[----:B------:R-:W-:Y:S01]  /*0b30*/  FMNMX R6, R4, 255, PT ;  /* 0x437f000004067809 */ /* 0x000fe20003800000 */
[----:B0-----:R-:W-:-:S03]  /*0b40*/  IMAD.WIDE R4, R5, 0x4, R10 ;  /* 0x0000000405047825 */ /* 0x001fc600078e020a */
[----:B------:R-:W-:Y:S02]  /*0b50*/  ISETP.GE.AND P0, PT, R3, UR15, PT ;  /* 0x0000000f03007c0c */ /* 0x000fe4000bf06270 */
[----:B------:R-:W0:Y:S02]  /*0b60*/  F2I.U32.TRUNC.NTZ R6, R6 ;  /* 0x0000000600067305 */ /* 0x000e24000020f000 */
[C---:B0-----:R-:W-:Y:S02]  /*0b70*/  PRMT R23, R6.reuse, 0x3340, R23 ;  /* 0x0000334006177816 */ /* 0x041fe40000000017 */
[----:B------:R-:W-:-:S04]  /*0b80*/  PRMT R8, R6, 0x3340, R6 ;  /* 0x0000334006087816 */ /* 0x000fc80000000006 */
[----:B------:R-:W-:-:S05]  /*0b90*/  PRMT R23, R8, 0x5410, R23 ;  /* 0x0000541008177816 */ /* 0x000fca0000000017 */
[----:B------:R1:W-:Y:S01]  /*0ba0*/  STG.E desc[UR8][R4.64], R23 ;  /* 0x0000001704007986 */ /* 0x0003e2000c101908 */
[----:B------:R-:W-:Y:S05]  /*0bb0*/  @!P0 BRA `(.L_x_5) ;  /* 0xfffffff400748947 */ /* 0x000fea000383ffff */
.L_x_1:
[----:B---34-:R-:W-:Y:S05]  /*0bc0*/  BSYNC.RECONVERGENT B0 ;  /* 0x0000000000007941 */ /* 0x018fea0003800200 */
.L_x_0:
[----:B------:R-:W0:Y:S01]  /*0bd0*/  LDCU UR4, c[0x0][0x394] ;  /* 0x00007280ff0477ac */ /* 0x000e220008000800 */
[----:B------:R-:W-:-:S04]  /*0be0*/  IADD3 R2, PT, PT, R2, UR6, RZ ;  /* 0x0000000602027c10 */ /* 0x000fc8000fffe0ff */
[----:B0-----:R-:W-:-:S13]  /*0bf0*/  ISETP.GE.AND P0, PT, R2, UR4, PT ;  /* 0x0000000402007c0c */ /* 0x001fda000bf06270 */
[----:B------:R-:W-:Y:S05]  /*0c00*/  @!P0 BRA `(.L_x_6) ;  /* 0xfffffff400488947 */ /* 0x000fea000383ffff */
[----:B------:R-:W-:Y:S05]  /*0c10*/  EXIT ;  /* 0x000000000000794d */ /* 0x000fea0003800000 */
        .weak           $__internal_0_$__cuda_sm20_sqrt_rn_f32_slowpath
        .type           $__internal_0_$__cuda_sm20_sqrt_rn_f32_slowpath,@function
        .size           $__internal_0_$__cuda_sm20_sqrt_rn_f32_slowpath,(.L_x_9 - $__internal_0_$__cuda_sm20_sqrt_rn_f32_slowpath)
$__internal_0_$__cuda_sm20_sqrt_rn_f32_slowpath:
[----:B------:R-:W-:-:S13]  /*0c20*/  LOP3.LUT P0, RZ, R5, 0x7fffffff, RZ, 0xc0, !PT ;  /* 0x7fffffff05ff7812 */ /* 0x000fda000780c0ff */
[----:B------:R-:W-:Y:S05]  /*0c30*/  @!P0 BRA `(.L_x_7) ;  /* 0x0000000000448947 */ /* 0x000fea0003800000 */
[----:B------:R-:W-:Y:S01]  /*0c40*/  FSETP.GEU.FTZ.AND P0, PT, R5, RZ, PT ;  /* 0x000000ff0500720b */ /* 0x000fe20003f1e000 */
[----:B------:R-:W-:-:S12]  /*0c50*/  IMAD.MOV.U32 R4, RZ, RZ, R5 ;  /* 0x000000ffff047224 */ /* 0x000fd800078e0005 */
[----:B------:R-:W-:Y:S01]  /*0c60*/  @!P0 IMAD.MOV.U32 R5, RZ, RZ, 0x7fffffff ;  /* 0x7fffffffff058424 */ /* 0x000fe200078e00ff */
[----:B------:R-:W-:Y:S06]  /*0c70*/  @!P0 BRA `(.L_x_7) ;  /* 0x0000000000348947 */ /* 0x000fec0003800000 */
[----:B------:R-:W-:-:S13]  /*0c80*/  FSETP.GTU.FTZ.AND P0, PT, |R4|, +INF , PT ;  /* 0x7f8000000400780b */ /* 0x000fda0003f1c200 */
[----:B------:R-:W-:Y:S01]  /*0c90*/  @P0 FADD.FTZ R5, R4, 1 ;  /* 0x3f80000004050421 */ /* 0x000fe20000010000 */
[----:B------:R-:W-:Y:S06]  /*0ca0*/  @P0 BRA `(.L_x_7) ;  /* 0x0000000000280947 */ /* 0x000fec0003800000 */
[----:B------:R-:W-:-:S13]  /*0cb0*/  FSETP.NEU.FTZ.AND P0, PT, |R4|, +INF , PT ;  /* 0x7f8000000400780b */ /* 0x000fda0003f1d200 */
[----:B------:R-:W-:-:S04]  /*0cc0*/  @P0 FFMA R6, R4, 1.84467440737095516160e+19, RZ ;  /* 0x5f80000004060823 */ /* 0x000fc800000000ff */
[----:B------:R-:W0:Y:S02]  /*0cd0*/  @P0 MUFU.RSQ R5, R6 ;  /* 0x0000000600050308 */ /* 0x000e240000001400 */
[----:B0-----:R-:W-:Y:S01]  /*0ce0*/  @P0 FMUL.FTZ R7, R6, R5 ;  /* 0x0000000506070220 */ /* 0x001fe20000410000 */
[----:B------:R-:W-:Y:S01]  /*0cf0*/  @P0 FMUL.FTZ R9, R5, 0.5 ;  /* 0x3f00000005090820 */ /* 0x000fe20000410000 */
[----:B------:R-:W-:Y:S02]  /*0d00*/  @!P0 IMAD.MOV.U32 R5, RZ, RZ, R4 ;  /* 0x000000ffff058224 */ /* 0x000fe400078e0004 */
[----:B------:R-:W-:-:S04]  /*0d10*/  @P0 FADD.FTZ R8, -R7, -RZ ;  /* 0x800000ff07080221 */ /* 0x000fc80000010100 */
[----:B------:R-:W-:-:S04]  /*0d20*/  @P0 FFMA R8, R7, R8, R6 ;  /* 0x0000000807080223 */ /* 0x000fc80000000006 */
[----:B------:R-:W-:-:S04]  /*0d30*/  @P0 FFMA R8, R8, R9, R7 ;  /* 0x0000000908080223 */ /* 0x000fc80000000007 */
[----:B------:R-:W-:-:S07]  /*0d40*/  @P0 FMUL.FTZ R5, R8, 2.3283064365386962891e-10 ;  /* 0x2f80000008050820 */ /* 0x000fce0000410000 */
.L_x_7:
[----:B------:R-:W-:Y:S01]  /*0d50*/  MOV R6, R5 ;  /* 0x0000000500067202 */ /* 0x000fe20000000f00 */
[----:B------:R-:W-:Y:S02]  /*0d60*/  IMAD.MOV.U32 R4, RZ, RZ, R12 ;  /* 0x000000ffff047224 */ /* 0x000fe400078e000c */
[----:B------:R-:W-:-:S04]  /*0d70*/  IMAD.MOV.U32 R5, RZ, RZ, 0x0 ;  /* 0x00000000ff057424 */ /* 0x000fc800078e00ff */
[----:B------:R-:W-:Y:S05]  /*0d80*/  RET.REL.NODEC R4 `(_Z6kernelyP6uchar4ii) ;  /* 0xfffffff0049c7950 */ /* 0x000fea0003c3ffff */
.L_x_8:
[----:B------:R-:W-:-:S00]  /*0d90*/  BRA `(.L_x_8) ;  /* 0xfffffffc00fc7947 */ /* 0x000fc0000383ffff */
[----:B------:R-:W-:-:S00]  /*0da0*/  NOP ;  /* 0x0000000000007918 */ /* 0x000fc00000000000 */
        /* <DEDUP_REMOVED lines=13> */
.L_x_9:


//--------------------- .nv.shared.reserved.0     --------------------------
	.section	.nv.shared.reserved.0,"aw",@nobits
	.weak		__nv_reservedSMEM_offset_0_alias
	.size		__nv_reservedSMEM_offset_0_alias, 0, 64
	.other		__nv_reservedSMEM_offset_0_alias,@"STO_CUDA_RESERVED_SHARED STV_DEFAULT"
__nv_reservedSMEM_offset_0_alias:
	.zero		0
	.zero		64


//--------------------- .nv.constant0._Z6kernelyP6uchar4ii --------------------------
	.section	.nv.constant0._Z6kernelyP6uchar4ii,"a",@progbits
	.sectionflags	@""
	.align	4
.nv.constant0._Z6kernelyP6uchar4ii:
	.zero		920


//--------------------- SYMBOLS --------------------------

	.type		.nv.reservedSmem.offset0,@object
	.size		.nv.reservedSmem.offset0,0x4
